	.headerflags	@"EF_CUDA_TEXMODE_UNIFIED EF_CUDA_64BIT_ADDRESS EF_CUDA_ACCELERATORS EF_CUDA_SM90 EF_CUDA_VIRTUAL_SM(EF_CUDA_SM90)"
	.elftype	@"ET_EXEC"


//--------------------- .nv.info                  --------------------------
	.section	.nv.info,"",@"SHT_CUDA_INFO"
	.align	4


	//----- nvinfo : EIATTR_REGCOUNT
	.align		4
        /*0000*/ 	.byte	0x04, 0x2f
        /*0002*/ 	.short	(.L_1 - .L_0)
	.align		4
.L_0:
        /*0004*/ 	.word	index@(triton_per_fused_hardswish_mean_32)
        /*0008*/ 	.word	0x00000016


	//----- nvinfo : EIATTR_MIN_STACK_SIZE
	.align		4
.L_1:
        /*000c*/ 	.byte	0x04, 0x12
        /*000e*/ 	.short	(.L_3 - .L_2)
	.align		4
.L_2:
        /*0010*/ 	.word	index@(triton_per_fused_hardswish_mean_32)
        /*0014*/ 	.word	0x00000000


	//----- nvinfo : EIATTR_FRAME_SIZE
	.align		4
.L_3:
        /*0018*/ 	.byte	0x04, 0x11
        /*001a*/ 	.short	(.L_5 - .L_4)
	.align		4
.L_4:
        /*001c*/ 	.word	index@(triton_per_fused_hardswish_mean_32)
        /*0020*/ 	.word	0x00000000


	//----- nvinfo : EIATTR_MIN_STACK_SIZE
	.align		4
.L_5:
        /*0024*/ 	.byte	0x04, 0x12
        /*0026*/ 	.short	(.L_7 - .L_6)
	.align		4
.L_6:
        /*0028*/ 	.word	index@(triton_per_fused_hardswish_mean_32)
        /*002c*/ 	.word	0x00000000
.L_7:


//--------------------- .nv.info.triton_per_fused_hardswish_mean_32 --------------------------
	.section	.nv.info.triton_per_fused_hardswish_mean_32,"",@"SHT_CUDA_INFO"
	.sectionflags	@""
	.align	4


	//----- nvinfo : EIATTR_CUDA_API_VERSION
	.align		4
        /*0000*/ 	.byte	0x04, 0x37
        /*0002*/ 	.short	(.L_9 - .L_8)
.L_8:
        /*0004*/ 	.word	0x0000007c


	//----- nvinfo : EIATTR_KPARAM_INFO
	.align		4
.L_9:
        /*0008*/ 	.byte	0x04, 0x17
        /*000a*/ 	.short	(.L_11 - .L_10)
.L_10:
        /*000c*/ 	.word	0x00000000
        /*0010*/ 	.short	0x0003
        /*0012*/ 	.short	0x0014
        /*0014*/ 	.byte	0x00, 0xf0, 0x11, 0x00


	//----- nvinfo : EIATTR_KPARAM_INFO
	.align		4
.L_11:
        /*0018*/ 	.byte	0x04, 0x17
        /*001a*/ 	.short	(.L_13 - .L_12)
.L_12:
        /*001c*/ 	.word	0x00000000
        /*0020*/ 	.short	0x0002
        /*0022*/ 	.short	0x0010
        /*0024*/ 	.byte	0x00, 0xf0, 0x11, 0x00


	//----- nvinfo : EIATTR_KPARAM_INFO
	.align		4
.L_13:
        /*0028*/ 	.byte	0x04, 0x17
        /*002a*/ 	.short	(.L_15 - .L_14)
.L_14:
        /*002c*/ 	.word	0x00000000
        /*0030*/ 	.short	0x0001
        /*0032*/ 	.short	0x0008
        /*0034*/ 	.byte	0x00, 0xf4, 0x21, 0x00


	//----- nvinfo : EIATTR_KPARAM_INFO
	.align		4
.L_15:
        /*0038*/ 	.byte	0x04, 0x17
        /*003a*/ 	.short	(.L_17 - .L_16)
.L_16:
        /*003c*/ 	.word	0x00000000
        /*0040*/ 	.short	0x0000
        /*0042*/ 	.short	0x0000
        /*0044*/ 	.byte	0x00, 0xf4, 0x21, 0x00


	//----- nvinfo : EIATTR_SPARSE_MMA_MASK
	.align		4
.L_17:
        /*0048*/ 	.byte	0x03, 0x50
        /*004a*/ 	.short	0x0000


	//----- nvinfo : EIATTR_MAXREG_COUNT
	.align		4
        /*004c*/ 	.byte	0x03, 0x1b
        /*004e*/ 	.short	0x00ff


	//----- nvinfo : EIATTR_COOP_GROUP_MASK_REGIDS
	.align		4
        /*0050*/ 	.byte	0x04, 0x29
        /*0052*/ 	.short	(.L_19 - .L_18)


	//   ....[0]....
.L_18:
        /*0054*/ 	.word	0xffffffff


	//   ....[1]....
        /*0058*/ 	.word	0xffffffff


	//   ....[2]....
        /*005c*/ 	.word	0xffffffff


	//   ....[3]....
        /*0060*/ 	.word	0xffffffff


	//   ....[4]....
        /*0064*/ 	.word	0xffffffff


	//   ....[5]....
        /*0068*/ 	.word	0xffffffff


	//   ....[6]....
        /*006c*/ 	.word	0xffffffff


	//   ....[7]....
        /*0070*/ 	.word	0xffffffff


	//   ....[8]....
        /*0074*/ 	.word	0xffffffff


	//   ....[9]....
        /*0078*/ 	.word	0xffffffff


	//----- nvinfo : EIATTR_COOP_GROUP_INSTR_OFFSETS
	.align		4
.L_19:
        /*007c*/ 	.byte	0x04, 0x28
        /*007e*/ 	.short	(.L_21 - .L_20)


	//   ....[0]....
.L_20:
        /*0080*/ 	.word	0x000003f0


	//   ....[1]....
        /*0084*/ 	.word	0x00000430


	//   ....[2]....
        /*0088*/ 	.word	0x00000450


	//   ....[3]....
        /*008c*/ 	.word	0x00000460


	//   ....[4]....
        /*0090*/ 	.word	0x00000480


	//   ....[5]....
        /*0094*/ 	.word	0x000004c0


	//   ....[6]....
        /*0098*/ 	.word	0x000004f0


	//   ....[7]....
        /*009c*/ 	.word	0x00000520


	//   ....[8]....
        /*00a0*/ 	.word	0x00000630


	//   ....[9]....
        /*00a4*/ 	.word	0x00000670


	//----- nvinfo : EIATTR_EXIT_INSTR_OFFSETS
	.align		4
.L_21:
        /*00a8*/ 	.byte	0x04, 0x1c
        /*00aa*/ 	.short	(.L_23 - .L_22)


	//   ....[0]....
.L_22:
        /*00ac*/ 	.word	0x00000790


	//   ....[1]....
        /*00b0*/ 	.word	0x000007c0


	//----- nvinfo : EIATTR_REQNTID
	.align		4
.L_23:
        /*00b4*/ 	.byte	0x04, 0x10
        /*00b6*/ 	.short	(.L_25 - .L_24)
.L_24:
        /*00b8*/ 	.word	0x00000080
        /*00bc*/ 	.word	0x00000001
        /*00c0*/ 	.word	0x00000001


	//----- nvinfo : EIATTR_CBANK_PARAM_SIZE
	.align		4
.L_25:
        /*00c4*/ 	.byte	0x03, 0x19
        /*00c6*/ 	.short	0x0018


	//----- nvinfo : EIATTR_PARAM_CBANK
	.align		4
        /*00c8*/ 	.byte	0x04, 0x0a
        /*00ca*/ 	.short	(.L_27 - .L_26)
	.align		4
.L_26:
        /*00cc*/ 	.word	index@(.nv.constant0.triton_per_fused_hardswish_mean_32)
        /*00d0*/ 	.short	0x0210
        /*00d2*/ 	.short	0x0018


	//----- nvinfo : EIATTR_SW_WAR
	.align		4
.L_27:
        /*00d4*/ 	.byte	0x04, 0x36
        /*00d6*/ 	.short	(.L_29 - .L_28)
.L_28:
        /*00d8*/ 	.word	0x00000008
.L_29:


//--------------------- .nv.callgraph             --------------------------
	.section	.nv.callgraph,"",@"SHT_CUDA_CALLGRAPH"
	.align	4
	.sectionentsize	8
	.align		4
        /*0000*/ 	.word	0x00000000
	.align		4
        /*0004*/ 	.word	0xffffffff
	.align		4
        /*0008*/ 	.word	0x00000000
	.align		4
        /*000c*/ 	.word	0xfffffffe
	.align		4
        /*0010*/ 	.word	0x00000000
	.align		4
        /*0014*/ 	.word	0xfffffffd
	.align		4
        /*0018*/ 	.word	0x00000000
	.align		4
        /*001c*/ 	.word	0xfffffffc


//--------------------- .text.triton_per_fused_hardswish_mean_32 --------------------------
	.section	.text.triton_per_fused_hardswish_mean_32,"ax",@progbits
	.sectionflags	@"SHF_BARRIERS=1"
	.align	128
        .global         triton_per_fused_hardswish_mean_32
        .type           triton_per_fused_hardswish_mean_32,@function
        .size           triton_per_fused_hardswish_mean_32,(.L_x_1 - triton_per_fused_hardswish_mean_32)
        .other          triton_per_fused_hardswish_mean_32,@"STO_CUDA_ENTRY STV_DEFAULT"
triton_per_fused_hardswish_mean_32:
.text.triton_per_fused_hardswish_mean_32:
[----:B------:R-:W0:Y:S02]  /*0000*/  LDC R1, c[0x0][0x28] ;  /* 0x00000a00ff017b82 */ /* 0x000e240000000800 */
[----:B------:R-:W1:Y:S01]  /*0010*/  S2R R0, SR_CTAID.X ;  /* 0x0000000000007919 */ /* 0x000e620000002500 */
[----:B------:R-:W-:Y:S01]  /*0020*/  IMAD.MOV.U32 R4, RZ, RZ, RZ ;  /* 0x000000ffff047224 */ /* 0x000fe200078e00ff */
[----:B------:R-:W2:Y:S01]  /*0030*/  LDC.64 R6, c[0x0][0x218] ;  /* 0x00008600ff067b82 */ /* 0x000ea20000000a00 */
[----:B------:R-:W-:Y:S01]  /*0040*/  ULDC.64 UR6, c[0x0][0x208] ;  /* 0x0000820000067ab9 */ /* 0x000fe20000000a00 */
[----:B------:R-:W3:Y:S01]  /*0050*/  S2R R3, SR_TID.X ;  /* 0x0000000000037919 */ /* 0x000ee20000002100 */
[----:B-1----:R-:W-:Y:S02]  /*0060*/  IMAD.SHL.U32 R0, R0, 0x20, RZ ;  /* 0x0000002000007824 */ /* 0x002fe400078e00ff */
[----:B---3--:R-:W-:Y:S01]  /*0070*/  IMAD.SHL.U32 R9, R3, 0x4, RZ ;  /* 0x0000000403097824 */ /* 0x008fe200078e00ff */
[----:B------:R-:W-:-:S04]  /*0080*/  SHF.R.U32.HI R8, RZ, 0x3, R3 ;  /* 0x00000003ff087819 */ /* 0x000fc80000011603 */
[----:B------:R-:W-:-:S04]  /*0090*/  LOP3.LUT R5, R0, 0x1c, R9, 0xf8, !PT ;  /* 0x0000001c00057812 */ /* 0x000fc800078ef809 */
[C---:B------:R-:W-:Y:S01]  /*00a0*/  ISETP.GE.AND P0, PT, R5.reuse, 0x1e0, PT ;  /* 0x000001e00500780c */ /* 0x040fe20003f06270 */
[----:B------:R-:W-:-:S05]  /*00b0*/  IMAD.HI R4, R5, -0x77777777, R4 ;  /* 0x8888888905047827 */ /* 0x000fca00078e0204 */
[----:B------:R-:W-:-:S04]  /*00c0*/  SHF.R.U32.HI R11, RZ, 0x1f, R4 ;  /* 0x0000001fff0b7819 */ /* 0x000fc80000011604 */
[----:B------:R-:W-:Y:S02]  /*00d0*/  LEA.HI.SX32 R11, R4, R11, 0x1a ;  /* 0x0000000b040b7211 */ /* 0x000fe400078fd2ff */
[----:B------:R-:W-:-:S03]  /*00e0*/  SGXT.U32 R4, R8, 0x4 ;  /* 0x000000040804781a */ /* 0x000fc60000000000 */
[----:B------:R-:W-:-:S04]  /*00f0*/  IMAD R13, R11, -0x78, R5 ;  /* 0xffffff880b0d7824 */ /* 0x000fc800078e0205 */
[----:B------:R-:W-:-:S04]  /*0100*/  IMAD R4, R4, 0x78, R13 ;  /* 0x0000007804047824 */ /* 0x000fc800078e020d */
[----:B------:R-:W-:Y:S01]  /*0110*/  IMAD R11, R11, 0x780, R4 ;  /* 0x000007800b0b7824 */ /* 0x000fe200078e0204 */
[----:B------:R-:W-:-:S03]  /*0120*/  CS2R R4, SRZ ;  /* 0x0000000000047805 */ /* 0x000fc6000001ff00 */
[----:B--2---:R-:W-:Y:S01]  /*0130*/  IMAD.WIDE R10, R11, 0x4, R6 ;  /* 0x000000040b0a7825 */ /* 0x004fe200078e0206 */
[----:B------:R-:W-:-:S06]  /*0140*/  CS2R R6, SRZ ;  /* 0x0000000000067805 */ /* 0x000fcc000001ff00 */
[----:B------:R-:W2:Y:S01]  /*0150*/  @!P0 LDG.E.128 R4, desc[UR6][R10.64] ;  /* 0x000000060a048981 */ /* 0x000ea2000c1e1d00 */
[----:B------:R-:W1:Y:S01]  /*0160*/  S2UR UR5, SR_CgaCtaId ;  /* 0x00000000000579c3 */ /* 0x000e620000008800 */
[----:B------:R-:W-:Y:S02]  /*0170*/  UMOV UR4, 0x400 ;  /* 0x0000040000047882 */ /* 0x000fe40000000000 */
[----:B-1----:R-:W-:Y:S01]  /*0180*/  UPRMT UR4, UR5, 0x654, UR4 ;  /* 0x0000065405047896 */ /* 0x002fe20008000004 */
[----:B--2---:R-:W-:Y:S02]  /*0190*/  SEL R4, R4, RZ, !P0 ;  /* 0x000000ff04047207 */ /* 0x004fe40004000000 */
[----:B------:R-:W-:Y:S02]  /*01a0*/  SEL R5, R5, RZ, !P0 ;  /* 0x000000ff05057207 */ /* 0x000fe40004000000 */
[----:B------:R-:W-:Y:S01]  /*01b0*/  SEL R6, R6, RZ, !P0 ;  /* 0x000000ff06067207 */ /* 0x000fe20004000000 */
[----:B------:R-:W-:Y:S01]  /*01c0*/  FADD R8, R4, 3 ;  /* 0x4040000004087421 */ /* 0x000fe20000000000 */
[----:B------:R-:W-:Y:S01]  /*01d0*/  SEL R7, R7, RZ, !P0 ;  /* 0x000000ff07077207 */ /* 0x000fe20004000000 */
[----:B------:R-:W-:-:S02]  /*01e0*/  FADD R12, R5, 3 ;  /* 0x40400000050c7421 */ /* 0x000fc40000000000 */
[----:B------:R-:W-:Y:S01]  /*01f0*/  FADD R13, R6, 3 ;  /* 0x40400000060d7421 */ /* 0x000fe20000000000 */
[----:B------:R-:W-:Y:S01]  /*0200*/  FSETP.GTU.AND P1, PT, R8, RZ, PT ;  /* 0x000000ff0800720b */ /* 0x000fe20003f2c000 */
[----:B------:R-:W-:Y:S01]  /*0210*/  FADD R14, R7, 3 ;  /* 0x40400000070e7421 */ /* 0x000fe20000000000 */
[----:B------:R-:W-:Y:S02]  /*0220*/  FSETP.GTU.AND P3, PT, R12, RZ, PT ;  /* 0x000000ff0c00720b */ /* 0x000fe40003f6c000 */
[----:B------:R-:W-:Y:S02]  /*0230*/  FSEL R11, R8, RZ, P1 ;  /* 0x000000ff080b7208 */ /* 0x000fe40000800000 */
[----:B------:R-:W-:Y:S02]  /*0240*/  FSETP.GTU.AND P2, PT, R13, RZ, PT ;  /* 0x000000ff0d00720b */ /* 0x000fe40003f4c000 */
[----:B------:R-:W-:Y:S02]  /*0250*/  FSETP.GTU.AND P1, PT, R14, RZ, PT ;  /* 0x000000ff0e00720b */ /* 0x000fe40003f2c000 */
[----:B------:R-:W-:-:S02]  /*0260*/  FSETP.GEU.AND P5, PT, R11, 6, PT ;  /* 0x40c000000b00780b */ /* 0x000fc40003fae000 */
[----:B------:R-:W-:Y:S02]  /*0270*/  FSEL R12, R12, RZ, P3 ;  /* 0x000000ff0c0c7208 */ /* 0x000fe40001800000 */
[----:B------:R-:W-:Y:S02]  /*0280*/  FSEL R13, R13, RZ, P2 ;  /* 0x000000ff0d0d7208 */ /* 0x000fe40001000000 */
[----:B------:R-:W-:Y:S02]  /*0290*/  FSEL R14, R14, RZ, P1 ;  /* 0x000000ff0e0e7208 */ /* 0x000fe40000800000 */
[----:B------:R-:W-:Y:S02]  /*02a0*/  FSETP.GEU.AND P1, PT, R12, 6, PT ;  /* 0x40c000000c00780b */ /* 0x000fe40003f2e000 */
[----:B------:R-:W-:Y:S02]  /*02b0*/  FSETP.GEU.AND P3, PT, R13, 6, PT ;  /* 0x40c000000d00780b */ /* 0x000fe40003f6e000 */
[----:B------:R-:W-:-:S02]  /*02c0*/  FSETP.GEU.AND P2, PT, R14, 6, PT ;  /* 0x40c000000e00780b */ /* 0x000fc40003f4e000 */
[C---:B------:R-:W-:Y:S02]  /*02d0*/  FSETP.NAN.AND P6, PT, R11.reuse, R11, PT ;  /* 0x0000000b0b00720b */ /* 0x040fe40003fc8000 */
[----:B------:R-:W-:Y:S02]  /*02e0*/  FSETP.NAN.AND P4, PT, R12, R12, PT ;  /* 0x0000000c0c00720b */ /* 0x000fe40003f88000 */
[----:B------:R-:W-:Y:S02]  /*02f0*/  @P5 FSEL R11, R11, 6, P6 ;  /* 0x40c000000b0b5808 */ /* 0x000fe40003000000 */
[----:B------:R-:W-:Y:S02]  /*0300*/  FSETP.NAN.AND P5, PT, R13, R13, PT ;  /* 0x0000000d0d00720b */ /* 0x000fe40003fa8000 */
[----:B------:R-:W-:Y:S01]  /*0310*/  FSETP.NAN.AND P6, PT, R14, R14, PT ;  /* 0x0000000e0e00720b */ /* 0x000fe20003fc8000 */
[----:B------:R-:W-:Y:S01]  /*0320*/  FMUL R4, R4, R11 ;  /* 0x0000000b04047220 */ /* 0x000fe20000400000 */
[----:B------:R-:W-:-:S02]  /*0330*/  @P1 FSEL R12, R12, 6, P4 ;  /* 0x40c000000c0c1808 */ /* 0x000fc40002000000 */
[----:B------:R-:W-:Y:S01]  /*0340*/  @P3 FSEL R13, R13, 6, P5 ;  /* 0x40c000000d0d3808 */ /* 0x000fe20002800000 */
[----:B------:R-:W-:Y:S01]  /*0350*/  FMUL R4, R4, 0.16666667163372039795 ;  /* 0x3e2aaaab04047820 */ /* 0x000fe20000400000 */
[----:B------:R-:W-:Y:S01]  /*0360*/  @P2 FSEL R14, R14, 6, P6 ;  /* 0x40c000000e0e2808 */ /* 0x000fe20003000000 */
[----:B------:R-:W-:Y:S01]  /*0370*/  FMUL R5, R5, R12 ;  /* 0x0000000c05057220 */ /* 0x000fe20000400000 */
[----:B------:R-:W-:Y:S01]  /*0380*/  ISETP.GE.AND P1, PT, R3, 0x80, PT ;  /* 0x000000800300780c */ /* 0x000fe20003f26270 */
[----:B------:R-:W-:Y:S01]  /*0390*/  FMUL R6, R6, R13 ;  /* 0x0000000d06067220 */ /* 0x000fe20000400000 */
[----:B------:R-:W-:Y:S01]  /*03a0*/  FSEL R4, R4, RZ, !P0 ;  /* 0x000000ff04047208 */ /* 0x000fe20004000000 */
[----:B------:R-:W-:Y:S01]  /*03b0*/  FMUL R7, R7, R14 ;  /* 0x0000000e07077220 */ /* 0x000fe20000400000 */
[----:B------:R-:W-:Y:S01]  /*03c0*/  FMUL R5, R5, 0.16666667163372039795 ;  /* 0x3e2aaaab05057820 */ /* 0x000fe20000400000 */
[----:B------:R-:W-:Y:S02]  /*03d0*/  FMUL R6, R6, 0.16666667163372039795 ;  /* 0x3e2aaaab06067820 */ /* 0x000fe40000400000 */
[----:B------:R-:W-:Y:S01]  /*03e0*/  FMUL R7, R7, 0.16666667163372039795 ;  /* 0x3e2aaaab07077820 */ /* 0x000fe20000400000 */
[----:B------:R-:W1:Y:S01]  /*03f0*/  SHFL.BFLY PT, R11, R4, 0x10, 0x1f ;  /* 0x0e001f00040b7f89 */ /* 0x000e6200000e0000 */
[----:B------:R-:W-:-:S02]  /*0400*/  FSEL R5, R5, RZ, !P0 ;  /* 0x000000ff05057208 */ /* 0x000fc40004000000 */
[----:B------:R-:W-:Y:S02]  /*0410*/  FSEL R6, R6, RZ, !P0 ;  /* 0x000000ff06067208 */ /* 0x000fe40004000000 */
[----:B------:R-:W-:Y:S01]  /*0420*/  FSEL R7, R7, RZ, !P0 ;  /* 0x000000ff07077208 */ /* 0x000fe20004000000 */
[----:B------:R-:W2:Y:S01]  /*0430*/  SHFL.BFLY PT, R8, R5, 0x10, 0x1f ;  /* 0x0e001f0005087f89 */ /* 0x000ea200000e0000 */
[----:B------:R-:W-:-:S03]  /*0440*/  LOP3.LUT P0, RZ, R3, 0x18, RZ, 0xc0, !PT ;  /* 0x0000001803ff7812 */ /* 0x000fc6000780c0ff */
[----:B------:R-:W3:Y:S04]  /*0450*/  SHFL.BFLY PT, R15, R6, 0x10, 0x1f ;  /* 0x0e001f00060f7f89 */ /* 0x000ee800000e0000 */
[----:B------:R-:W4:Y:S01]  /*0460*/  SHFL.BFLY PT, R10, R7, 0x10, 0x1f ;  /* 0x0e001f00070a7f89 */ /* 0x000f2200000e0000 */
[----:B-1----:R-:W-:-:S05]  /*0470*/  FADD R11, R4, R11 ;  /* 0x0000000b040b7221 */ /* 0x002fca0000000000 */
[----:B------:R-:W1:Y:S01]  /*0480*/  SHFL.BFLY PT, R12, R11, 0x8, 0x1f ;  /* 0x0d001f000b0c7f89 */ /* 0x000e6200000e0000 */
[----:B--2---:R-:W-:Y:S01]  /*0490*/  FADD R13, R5, R8 ;  /* 0x00000008050d7221 */ /* 0x004fe20000000000 */
[----:B------:R-:W-:Y:S01]  /*04a0*/  SHF.R.U32.HI R8, RZ, 0x5, R3 ;  /* 0x00000005ff087819 */ /* 0x000fe20000011603 */
[----:B---3--:R-:W-:-:S03]  /*04b0*/  FADD R15, R6, R15 ;  /* 0x0000000f060f7221 */ /* 0x008fc60000000000 */
[----:B------:R-:W2:Y:S01]  /*04c0*/  SHFL.BFLY PT, R14, R13, 0x8, 0x1f ;  /* 0x0d001f000d0e7f89 */ /* 0x000ea200000e0000 */
[----:B------:R-:W-:Y:S01]  /*04d0*/  SGXT.U32 R8, R8, 0x2 ;  /* 0x000000020808781a */ /* 0x000fe20000000000 */
[----:B----4-:R-:W-:Y:S02]  /*04e0*/  FADD R16, R7, R10 ;  /* 0x0000000a07107221 */ /* 0x010fe40000000000 */
[----:B------:R-:W3:Y:S01]  /*04f0*/  SHFL.BFLY PT, R4, R15, 0x8, 0x1f ;  /* 0x0d001f000f047f89 */ /* 0x000ee200000e0000 */
[----:B------:R-:W-:Y:S01]  /*0500*/  LOP3.LUT R10, R9, 0x1c, RZ, 0xc0, !PT ;  /* 0x0000001c090a7812 */ /* 0x000fe200078ec0ff */
[----:B------:R-:W-:Y:S02]  /*0510*/  IMAD.SHL.U32 R6, R8, 0x4, RZ ;  /* 0x0000000408067824 */ /* 0x000fe400078e00ff */
[----:B------:R-:W4:Y:S02]  /*0520*/  SHFL.BFLY PT, R5, R16, 0x8, 0x1f ;  /* 0x0d001f0010057f89 */ /* 0x000f2400000e0000 */
[----:B------:R-:W-:-:S05]  /*0530*/  IMAD.SHL.U32 R17, R10, 0x10, RZ ;  /* 0x000000100a117824 */ /* 0x000fca00078e00ff */
[----:B------:R-:W-:Y:S01]  /*0540*/  LOP3.LUT R6, R17, R6, RZ, 0xfc, !PT ;  /* 0x0000000611067212 */ /* 0x000fe200078efcff */
[----:B-1----:R-:W-:-:S05]  /*0550*/  FADD R7, R11, R12 ;  /* 0x0000000c0b077221 */ /* 0x002fca0000000000 */
[----:B------:R-:W-:Y:S01]  /*0560*/  @!P0 STS [R6+UR4], R7 ;  /* 0x0000000706008988 */ /* 0x000fe20008000804 */
[----:B--2---:R-:W-:Y:S01]  /*0570*/  FADD R13, R13, R14 ;  /* 0x0000000e0d0d7221 */ /* 0x004fe20000000000 */
[----:B---3--:R-:W-:-:S04]  /*0580*/  FADD R15, R15, R4 ;  /* 0x000000040f0f7221 */ /* 0x008fc80000000000 */
[----:B------:R1:W-:Y:S01]  /*0590*/  @!P0 STS [R6+UR4+0x10], R13 ;  /* 0x0000100d06008988 */ /* 0x0003e20008000804 */
[----:B----4-:R-:W-:-:S03]  /*05a0*/  FADD R19, R16, R5 ;  /* 0x0000000510137221 */ /* 0x010fc60000000000 */
[----:B------:R-:W-:Y:S04]  /*05b0*/  @!P0 STS [R6+UR4+0x20], R15 ;  /* 0x0000200f06008988 */ /* 0x000fe80008000804 */
[----:B------:R-:W-:Y:S01]  /*05c0*/  @!P0 STS [R6+UR4+0x30], R19 ;  /* 0x0000301306008988 */ /* 0x000fe20008000804 */
[----:B------:R-:W-:Y:S01]  /*05d0*/  BAR.SYNC.DEFER_BLOCKING 0x0 ;  /* 0x0000000000007b1d */ /* 0x000fe20000010000 */
[----:B------:R-:W-:Y:S01]  /*05e0*/  LOP3.LUT P0, RZ, R3, 0x3, RZ, 0xc0, !PT ;  /* 0x0000000303ff7812 */ /* 0x000fe2000780c0ff */
[----:B-1----:R-:W-:-:S03]  /*05f0*/  VIADD R13, R17, UR4 ;  /* 0x00000004110d7c36 */ /* 0x002fc60008000000 */
[C---:B------:R-:W-:Y:S01]  /*0600*/  ISETP.LT.AND P0, PT, R3.reuse, 0x80, !P0 ;  /* 0x000000800300780c */ /* 0x040fe20004701270 */
[----:B------:R-:W-:Y:S01]  /*0610*/  IMAD R13, R10, -0xc, R13 ;  /* 0xfffffff40a0d7824 */ /* 0x000fe200078e020d */
[----:B------:R-:W1:Y:S04]  /*0620*/  @!P1 LDS R2, [R9+UR4] ;  /* 0x0000000409029984 */ /* 0x000e680008000800 */
[----:B-1----:R-:W1:Y:S02]  /*0630*/  SHFL.BFLY PT, R5, R2, 0x2, 0x1f ;  /* 0x0c401f0002057f89 */ /* 0x002e6400000e0000 */
[----:B-1----:R-:W-:Y:S01]  /*0640*/  FADD R11, R2, R5 ;  /* 0x00000005020b7221 */ /* 0x002fe20000000000 */
[----:B------:R-:W-:Y:S02]  /*0650*/  LOP3.LUT R2, R3, 0x1f, RZ, 0xc0, !PT ;  /* 0x0000001f03027812 */ /* 0x000fe400078ec0ff */
[----:B------:R-:W-:-:S02]  /*0660*/  LOP3.LUT R3, R0, 0x1f, R3, 0xf8, !PT ;  /* 0x0000001f00037812 */ /* 0x000fc400078ef803 */
[----:B------:R-:W1:Y:S01]  /*0670*/  SHFL.BFLY PT, R4, R11, 0x1, 0x1f ;  /* 0x0c201f000b047f89 */ /* 0x000e6200000e0000 */
[----:B------:R-:W-:Y:S01]  /*0680*/  LEA R14, R2, UR4, 0x2 ;  /* 0x00000004020e7c11 */ /* 0x000fe2000f8e10ff */
[----:B-1----:R-:W-:Y:S02]  /*0690*/  FADD R12, R11, R4 ;  /* 0x000000040b0c7221 */ /* 0x002fe40000000000 */
[----:B------:R-:W1:Y:S03]  /*06a0*/  LDC.64 R10, c[0x0][0x210] ;  /* 0x00008400ff0a7b82 */ /* 0x000e660000000a00 */
[----:B------:R-:W-:Y:S05]  /*06b0*/  @P0 STS [R9+UR4], R12 ;  /* 0x0000000c09000988 */ /* 0x000fea0008000804 */
[----:B------:R-:W-:Y:S01]  /*06c0*/  BAR.SYNC.DEFER_BLOCKING 0x0 ;  /* 0x0000000000007b1d */ /* 0x000fe20000010000 */
[----:B------:R-:W-:-:S04]  /*06d0*/  ISETP.GE.AND P0, PT, R3, 0x1e0, PT ;  /* 0x000001e00300780c */ /* 0x000fc80003f06270 */
[----:B------:R-:W-:Y:S01]  /*06e0*/  ISETP.EQ.AND P0, PT, R8, RZ, !P0 ;  /* 0x000000ff0800720c */ /* 0x000fe20004702270 */
[----:B-1----:R-:W-:Y:S01]  /*06f0*/  IMAD.WIDE R2, R3, 0x4, R10 ;  /* 0x0000000403027825 */ /* 0x002fe200078e020a */
[----:B------:R-:W-:Y:S04]  /*0700*/  LDS R4, [R17+UR4] ;  /* 0x0000000411047984 */ /* 0x000fe80008000800 */
[----:B------:R-:W-:Y:S04]  /*0710*/  LDS R5, [R17+UR4+0x10] ;  /* 0x0000100411057984 */ /* 0x000fe80008000800 */
[----:B------:R-:W-:Y:S04]  /*0720*/  LDS R6, [R17+UR4+0x20] ;  /* 0x0000200411067984 */ /* 0x000fe80008000800 */
[----:B------:R-:W1:Y:S01]  /*0730*/  LDS R7, [R17+UR4+0x30] ;  /* 0x0000300411077984 */ /* 0x000e620008000800 */
[----:B------:R-:W-:Y:S06]  /*0740*/  BAR.SYNC.DEFER_BLOCKING 0x0 ;  /* 0x0000000000007b1d */ /* 0x000fec0000010000 */
[----:B-1----:R1:W-:Y:S02]  /*0750*/  STS.128 [R13], R4 ;  /* 0x000000040d007388 */ /* 0x0023e40000000c00 */
[----:B------:R-:W-:Y:S06]  /*0760*/  BAR.SYNC.DEFER_BLOCKING 0x0 ;  /* 0x0000000000007b1d */ /* 0x000fec0000010000 */
[----:B------:R-:W2:Y:S02]  /*0770*/  LDS R14, [R14] ;  /* 0x000000000e0e7984 */ /* 0x000ea40000000800 */
[----:B------:R-:W-:Y:S06]  /*0780*/  BAR.SYNC.DEFER_BLOCKING 0x0 ;  /* 0x0000000000007b1d */ /* 0x000fec0000010000 */
[----:B-1----:R-:W-:Y:S05]  /*0790*/  @!P0 EXIT ;  /* 0x000000000000894d */ /* 0x002fea0003800000 */
[----:B--2---:R-:W-:-:S05]  /*07a0*/  FMUL R5, R14, 0.0625 ;  /* 0x3d8000000e057820 */ /* 0x004fca0000400000 */
[----:B------:R-:W-:Y:S01]  /*07b0*/  STG.E desc[UR6][R2.64], R5 ;  /* 0x0000000502007986 */ /* 0x000fe2000c101906 */
[----:B------:R-:W-:Y:S05]  /*07c0*/  EXIT ;  /* 0x000000000000794d */ /* 0x000fea0003800000 */
.L_x_0:
[----:B------:R-:W-:-:S00]  /*07d0*/  BRA `(.L_x_0) ;  /* 0xfffffffc00fc7947 */ /* 0x000fc0000383ffff */
[----:B------:R-:W-:-:S00]  /*07e0*/  NOP ;  /* 0x0000000000007918 */ /* 0x000fc00000000000 */
        /* <DEDUP_REMOVED lines=9> */
.L_x_1:


//--------------------- .nv.shared.triton_per_fused_hardswish_mean_32 --------------------------
	.section	.nv.shared.triton_per_fused_hardswish_mean_32,"aw",@nobits
	.sectionflags	@""
	.align	16
	.zero		1024


//--------------------- .nv.constant0.triton_per_fused_hardswish_mean_32 --------------------------
	.section	.nv.constant0.triton_per_fused_hardswish_mean_32,"a",@progbits
	.sectionflags	@""
	.align	4
.nv.constant0.triton_per_fused_hardswish_mean_32:
	.zero		552
